	.headerflags	@"EF_CUDA_TEXMODE_UNIFIED EF_CUDA_64BIT_ADDRESS EF_CUDA_ACCELERATORS EF_CUDA_SM90 EF_CUDA_VIRTUAL_SM(EF_CUDA_SM90)"
	.elftype	@"ET_EXEC"


//--------------------- .nv.info                  --------------------------
	.section	.nv.info,"",@"SHT_CUDA_INFO"
	.align	4


	//----- nvinfo : EIATTR_REGCOUNT
	.align		4
        /*0000*/ 	.byte	0x04, 0x2f
        /*0002*/ 	.short	(.L_3 - .L_2)
	.align		4
.L_2:
        /*0004*/ 	.word	index@(triton_poi_fused__native_batch_norm_legit_no_training_leaky_relu_12)
        /*0008*/ 	.word	0x00000020


	//----- nvinfo : EIATTR_MIN_STACK_SIZE
	.align		4
.L_3:
        /*000c*/ 	.byte	0x04, 0x12
        /*000e*/ 	.short	(.L_5 - .L_4)
	.align		4
.L_4:
        /*0010*/ 	.word	index@(triton_poi_fused__native_batch_norm_legit_no_training_leaky_relu_12)
        /*0014*/ 	.word	0x00000000


	//----- nvinfo : EIATTR_FRAME_SIZE
	.align		4
.L_5:
        /*0018*/ 	.byte	0x04, 0x11
        /*001a*/ 	.short	(.L_7 - .L_6)
	.align		4
.L_6:
        /*001c*/ 	.word	index@(triton_poi_fused__native_batch_norm_legit_no_training_leaky_relu_12)
        /*0020*/ 	.word	0x00000000


	//----- nvinfo : EIATTR_MIN_STACK_SIZE
	.align		4
.L_7:
        /*0024*/ 	.byte	0x04, 0x12
        /*0026*/ 	.short	(.L_9 - .L_8)
	.align		4
.L_8:
        /*0028*/ 	.word	index@(triton_poi_fused__native_batch_norm_legit_no_training_leaky_relu_12)
        /*002c*/ 	.word	0x00000000
.L_9:


//--------------------- .nv.info.triton_poi_fused__native_batch_norm_legit_no_training_leaky_relu_12 --------------------------
	.section	.nv.info.triton_poi_fused__native_batch_norm_legit_no_training_leaky_relu_12,"",@"SHT_CUDA_INFO"
	.sectionflags	@""
	.align	4


	//----- nvinfo : EIATTR_CUDA_API_VERSION
	.align		4
        /*0000*/ 	.byte	0x04, 0x37
        /*0002*/ 	.short	(.L_11 - .L_10)
.L_10:
        /*0004*/ 	.word	0x0000007c


	//----- nvinfo : EIATTR_KPARAM_INFO
	.align		4
.L_11:
        /*0008*/ 	.byte	0x04, 0x17
        /*000a*/ 	.short	(.L_13 - .L_12)
.L_12:
        /*000c*/ 	.word	0x00000000
        /*0010*/ 	.short	0x0006
        /*0012*/ 	.short	0x0030
        /*0014*/ 	.byte	0x00, 0xf0, 0x11, 0x00


	//----- nvinfo : EIATTR_KPARAM_INFO
	.align		4
.L_13:
        /*0018*/ 	.byte	0x04, 0x17
        /*001a*/ 	.short	(.L_15 - .L_14)
.L_14:
        /*001c*/ 	.word	0x00000000
        /*0020*/ 	.short	0x0005
        /*0022*/ 	.short	0x0028
        /*0024*/ 	.byte	0x00, 0xf4, 0x21, 0x00


	//----- nvinfo : EIATTR_KPARAM_INFO
	.align		4
.L_15:
        /*0028*/ 	.byte	0x04, 0x17
        /*002a*/ 	.short	(.L_17 - .L_16)
.L_16:
        /*002c*/ 	.word	0x00000000
        /*0030*/ 	.short	0x0004
        /*0032*/ 	.short	0x0020
        /*0034*/ 	.byte	0x00, 0xf4, 0x21, 0x00


	//----- nvinfo : EIATTR_KPARAM_INFO
	.align		4
.L_17:
        /*0038*/ 	.byte	0x04, 0x17
        /*003a*/ 	.short	(.L_19 - .L_18)
.L_18:
        /*003c*/ 	.word	0x00000000
        /*0040*/ 	.short	0x0003
        /*0042*/ 	.short	0x0018
        /*0044*/ 	.byte	0x00, 0xf4, 0x21, 0x00


	//----- nvinfo : EIATTR_KPARAM_INFO
	.align		4
.L_19:
        /*0048*/ 	.byte	0x04, 0x17
        /*004a*/ 	.short	(.L_21 - .L_20)
.L_20:
        /*004c*/ 	.word	0x00000000
        /*0050*/ 	.short	0x0002
        /*0052*/ 	.short	0x0010
        /*0054*/ 	.byte	0x00, 0xf4, 0x21, 0x00


	//----- nvinfo : EIATTR_KPARAM_INFO
	.align		4
.L_21:
        /*0058*/ 	.byte	0x04, 0x17
        /*005a*/ 	.short	(.L_23 - .L_22)
.L_22:
        /*005c*/ 	.word	0x00000000
        /*0060*/ 	.short	0x0001
        /*0062*/ 	.short	0x0008
        /*0064*/ 	.byte	0x00, 0xf4, 0x21, 0x00


	//----- nvinfo : EIATTR_KPARAM_INFO
	.align		4
.L_23:
        /*0068*/ 	.byte	0x04, 0x17
        /*006a*/ 	.short	(.L_25 - .L_24)
.L_24:
        /*006c*/ 	.word	0x00000000
        /*0070*/ 	.short	0x0000
        /*0072*/ 	.short	0x0000
        /*0074*/ 	.byte	0x00, 0xf4, 0x21, 0x00


	//----- nvinfo : EIATTR_SPARSE_MMA_MASK
	.align		4
.L_25:
        /*0078*/ 	.byte	0x03, 0x50
        /*007a*/ 	.short	0x0000


	//----- nvinfo : EIATTR_MAXREG_COUNT
	.align		4
        /*007c*/ 	.byte	0x03, 0x1b
        /*007e*/ 	.short	0x00ff


	//----- nvinfo : EIATTR_EXIT_INSTR_OFFSETS
	.align		4
        /*0080*/ 	.byte	0x04, 0x1c
        /*0082*/ 	.short	(.L_27 - .L_26)


	//   ....[0]....
.L_26:
        /*0084*/ 	.word	0x00000710


	//----- nvinfo : EIATTR_REQNTID
	.align		4
.L_27:
        /*0088*/ 	.byte	0x04, 0x10
        /*008a*/ 	.short	(.L_29 - .L_28)
.L_28:
        /*008c*/ 	.word	0x00000080
        /*0090*/ 	.word	0x00000001
        /*0094*/ 	.word	0x00000001


	//----- nvinfo : EIATTR_CBANK_PARAM_SIZE
	.align		4
.L_29:
        /*0098*/ 	.byte	0x03, 0x19
        /*009a*/ 	.short	0x0034


	//----- nvinfo : EIATTR_PARAM_CBANK
	.align		4
        /*009c*/ 	.byte	0x04, 0x0a
        /*009e*/ 	.short	(.L_31 - .L_30)
	.align		4
.L_30:
        /*00a0*/ 	.word	index@(.nv.constant0.triton_poi_fused__native_batch_norm_legit_no_training_leaky_relu_12)
        /*00a4*/ 	.short	0x0210
        /*00a6*/ 	.short	0x0034


	//----- nvinfo : EIATTR_SW_WAR
	.align		4
.L_31:
        /*00a8*/ 	.byte	0x04, 0x36
        /*00aa*/ 	.short	(.L_33 - .L_32)
.L_32:
        /*00ac*/ 	.word	0x00000008
.L_33:


//--------------------- .nv.callgraph             --------------------------
	.section	.nv.callgraph,"",@"SHT_CUDA_CALLGRAPH"
	.align	4
	.sectionentsize	8
	.align		4
        /*0000*/ 	.word	0x00000000
	.align		4
        /*0004*/ 	.word	0xffffffff
	.align		4
        /*0008*/ 	.word	0x00000000
	.align		4
        /*000c*/ 	.word	0xfffffffe
	.align		4
        /*0010*/ 	.word	0x00000000
	.align		4
        /*0014*/ 	.word	0xfffffffd
	.align		4
        /*0018*/ 	.word	0x00000000
	.align		4
        /*001c*/ 	.word	0xfffffffc


//--------------------- .nv.constant4             --------------------------
	.section	.nv.constant4,"a",@progbits
	.align	8
	.align		8
.nv.constant4:
        /*0000*/ 	.dword	_$_str
	.align		8
        /*0008*/ 	.dword	_$_str_$_2


//--------------------- .text.triton_poi_fused__native_batch_norm_legit_no_training_leaky_relu_12 --------------------------
	.section	.text.triton_poi_fused__native_batch_norm_legit_no_training_leaky_relu_12,"ax",@progbits
	.align	128
        .global         triton_poi_fused__native_batch_norm_legit_no_training_leaky_relu_12
        .type           triton_poi_fused__native_batch_norm_legit_no_training_leaky_relu_12,@function
        .size           triton_poi_fused__native_batch_norm_legit_no_training_leaky_relu_12,(.L_x_1 - triton_poi_fused__native_batch_norm_legit_no_training_leaky_relu_12)
        .other          triton_poi_fused__native_batch_norm_legit_no_training_leaky_relu_12,@"STO_CUDA_ENTRY STV_DEFAULT"
triton_poi_fused__native_batch_norm_legit_no_training_leaky_relu_12:
.text.triton_poi_fused__native_batch_norm_legit_no_training_leaky_relu_12:
[----:B------:R-:W-:Y:S01]  /*0000*/  LDC R1, c[0x0][0x28] ;  /* 0x00000a00ff017b82 */ /* 0x000fe20000000800 */
[----:B------:R-:W1:Y:S07]  /*0010*/  S2R R0, SR_TID.X ;  /* 0x0000000000007919 */ /* 0x000e6e0000002100 */
[----:B------:R-:W2:Y:S01]  /*0020*/  LDC.64 R4, c[0x0][0x228] ;  /* 0x00008a00ff047b82 */ /* 0x000ea20000000a00 */
[----:B------:R-:W-:Y:S01]  /*0030*/  ULDC.64 UR4, c[0x0][0x208] ;  /* 0x0000820000047ab9 */ /* 0x000fe20000000a00 */
[----:B------:R-:W3:Y:S06]  /*0040*/  S2R R7, SR_CTAID.X ;  /* 0x0000000000077919 */ /* 0x000eec0000002500 */
[----:B------:R-:W4:Y:S08]  /*0050*/  LDC.64 R16, c[0x0][0x220] ;  /* 0x00008800ff107b82 */ /* 0x000f300000000a00 */
[----:B------:R-:W5:Y:S08]  /*0060*/  LDC.64 R22, c[0x0][0x218] ;  /* 0x00008600ff167b82 */ /* 0x000f700000000a00 */
[----:B------:R-:W5:Y:S01]  /*0070*/  LDC.64 R20, c[0x0][0x230] ;  /* 0x00008c00ff147b82 */ /* 0x000f620000000a00 */
[----:B-1----:R-:W-:-:S07]  /*0080*/  SHF.L.U32 R0, R0, 0x2, RZ ;  /* 0x0000000200007819 */ /* 0x002fce00000006ff */
[----:B------:R-:W1:Y:S01]  /*0090*/  LDC.64 R8, c[0x0][0x238] ;  /* 0x00008e00ff087b82 */ /* 0x000e620000000a00 */
[----:B---3--:R-:W-:Y:S02]  /*00a0*/  SHF.R.S32.HI R3, RZ, 0x15, R7 ;  /* 0x00000015ff037819 */ /* 0x008fe40000011407 */
[----:B------:R-:W-:Y:S02]  /*00b0*/  LOP3.LUT R0, R0, 0x1fc, RZ, 0xc0, !PT ;  /* 0x000001fc00007812 */ /* 0x000fe400078ec0ff */
[----:B------:R-:W-:Y:S02]  /*00c0*/  SGXT R3, R3, 0x1 ;  /* 0x000000010303781a */ /* 0x000fe40000000200 */
[----:B------:R-:W-:-:S04]  /*00d0*/  LEA R0, R7, R0, 0xa ;  /* 0x0000000007007211 */ /* 0x000fc800078e50ff */
[----:B------:R-:W-:-:S04]  /*00e0*/  LEA.HI R3, R3, R0, RZ, 0x7 ;  /* 0x0000000003037211 */ /* 0x000fc800078f38ff */
[----:B------:R-:W-:-:S04]  /*00f0*/  LOP3.LUT R3, R3, 0xffffff80, RZ, 0xc0, !PT ;  /* 0xffffff8003037812 */ /* 0x000fc800078ec0ff */
[----:B------:R-:W-:-:S05]  /*0100*/  IADD3 R24, R0, -R3, RZ ;  /* 0x8000000300187210 */ /* 0x000fca0007ffe0ff */
[----:B--2---:R-:W-:-:S06]  /*0110*/  IMAD.WIDE R4, R24, 0x4, R4 ;  /* 0x0000000418047825 */ /* 0x004fcc00078e0204 */
[----:B------:R-:W2:Y:S01]  /*0120*/  LDG.E.EL.128 R4, desc[UR4][R4.64] ;  /* 0x0000000404047981 */ /* 0x000ea2000c2e1d00 */
[----:B----4-:R-:W-:-:S04]  /*0130*/  IMAD.WIDE R16, R24, 0x4, R16 ;  /* 0x0000000418107825 */ /* 0x010fc800078e0210 */
[----:B-----5:R-:W-:Y:S02]  /*0140*/  IMAD.WIDE R22, R0, 0x4, R22 ;  /* 0x0000000400167825 */ /* 0x020fe400078e0216 */
[----:B------:R-:W3:Y:S02]  /*0150*/  LDG.E.EL.128 R16, desc[UR4][R16.64] ;  /* 0x0000000410107981 */ /* 0x000ee4000c2e1d00 */
[C---:B0-----:R-:W-:Y:S02]  /*0160*/  IMAD.WIDE R20, R24.reuse, 0x4, R20 ;  /* 0x0000000418147825 */ /* 0x041fe400078e0214 */
[----:B------:R-:W3:Y:S02]  /*0170*/  LDG.E.128 R12, desc[UR4][R22.64+0x800] ;  /* 0x00080004160c7981 */ /* 0x000ee4000c1e1d00 */
[----:B-1----:R-:W-:-:S04]  /*0180*/  IMAD.WIDE R24, R24, 0x4, R8 ;  /* 0x0000000418187825 */ /* 0x002fc800078e0208 */
[----:B--2---:R-:W-:Y:S01]  /*0190*/  FADD R2, R4, 9.9999997473787516356e-06 ;  /* 0x3727c5ac04027421 */ /* 0x004fe20000000000 */
[----:B------:R-:W-:Y:S01]  /*01a0*/  FADD R3, R5, 9.9999997473787516356e-06 ;  /* 0x3727c5ac05037421 */ /* 0x000fe20000000000 */
[----:B------:R-:W-:Y:S02]  /*01b0*/  FADD R6, R6, 9.9999997473787516356e-06 ;  /* 0x3727c5ac06067421 */ /* 0x000fe40000000000 */
[----:B------:R0:W1:Y:S08]  /*01c0*/  MUFU.SQRT R10, R2 ;  /* 0x00000002000a7308 */ /* 0x0000700000002000 */
[----:B------:R-:W2:Y:S01]  /*01d0*/  MUFU.SQRT R26, R3 ;  /* 0x00000003001a7308 */ /* 0x000ea20000002000 */
[----:B0-----:R-:W-:Y:S01]  /*01e0*/  HFMA2.MMA R2, -RZ, RZ, 1.625, 0 ;  /* 0x3e800000ff027435 */ /* 0x001fe200000001ff */
[----:B-1----:R-:W-:-:S06]  /*01f0*/  FSETP.GT.AND P0, PT, R10, 8.50705917302346158658e+37, PT ;  /* 0x7e8000000a00780b */ /* 0x002fcc0003f04000 */
[----:B------:R-:W0:Y:S01]  /*0200*/  MUFU.SQRT R6, R6 ;  /* 0x0000000600067308 */ /* 0x000e220000002000 */
[----:B------:R-:W-:Y:S02]  /*0210*/  FSETP.GEU.AND P3, PT, R10, 1.175494350822287508e-38, PT ;  /* 0x008000000a00780b */ /* 0x000fe40003f6e000 */
[C---:B--2---:R-:W-:Y:S02]  /*0220*/  FSETP.GT.AND P1, PT, R26.reuse, 8.50705917302346158658e+37, PT ;  /* 0x7e8000001a00780b */ /* 0x044fe40003f24000 */
[----:B------:R-:W-:Y:S02]  /*0230*/  FSETP.GEU.AND P4, PT, R26, 1.175494350822287508e-38, PT ;  /* 0x008000001a00780b */ /* 0x000fe40003f8e000 */
[----:B------:R-:W-:Y:S01]  /*0240*/  @P0 FMUL R10, R10, 0.25 ;  /* 0x3e8000000a0a0820 */ /* 0x000fe20000400000 */
[----:B0-----:R-:W-:-:S06]  /*0250*/  FSETP.GT.AND P2, PT, R6, 8.50705917302346158658e+37, PT ;  /* 0x7e8000000600780b */ /* 0x001fcc0003f44000 */
[----:B------:R-:W-:Y:S01]  /*0260*/  @!P3 FMUL R10, R10, 16777216 ;  /* 0x4b8000000a0ab820 */ /* 0x000fe20000400000 */
[----:B------:R-:W-:Y:S01]  /*0270*/  FSETP.GEU.AND P5, PT, R6, 1.175494350822287508e-38, PT ;  /* 0x008000000600780b */ /* 0x000fe20003fae000 */
[----:B------:R-:W-:Y:S02]  /*0280*/  @P1 FMUL R26, R26, 0.25 ;  /* 0x3e8000001a1a1820 */ /* 0x000fe40000400000 */
[----:B------:R0:W-:Y:S02]  /*0290*/  MUFU.RCP R3, R10 ;  /* 0x0000000a00037308 */ /* 0x0001e40000001000 */
[----:B------:R-:W-:Y:S01]  /*02a0*/  @!P4 FMUL R26, R26, 16777216 ;  /* 0x4b8000001a1ac820 */ /* 0x000fe20000400000 */
[----:B------:R-:W-:Y:S01]  /*02b0*/  FSEL R27, R2, 1, P1 ;  /* 0x3f800000021b7808 */ /* 0x000fe20000800000 */
[----:B------:R-:W-:-:S04]  /*02c0*/  @P2 FMUL R6, R6, 0.25 ;  /* 0x3e80000006062820 */ /* 0x000fc80000400000 */
[----:B------:R1:W2:Y:S01]  /*02d0*/  MUFU.RCP R4, R26 ;  /* 0x0000001a00047308 */ /* 0x0002a20000001000 */
[----:B0-----:R-:W4:Y:S01]  /*02e0*/  LDG.E.128 R8, desc[UR4][R22.64] ;  /* 0x0000000416087981 */ /* 0x001f22000c1e1d00 */
[----:B------:R-:W-:Y:S01]  /*02f0*/  @!P4 FMUL R27, R27, 16777216 ;  /* 0x4b8000001b1bc820 */ /* 0x000fe20000400000 */
[----:B------:R-:W-:Y:S01]  /*0300*/  @!P5 FMUL R6, R6, 16777216 ;  /* 0x4b8000000606d820 */ /* 0x000fe20000400000 */
[----:B------:R-:W-:-:S04]  /*0310*/  FADD R7, R7, 9.9999997473787516356e-06 ;  /* 0x3727c5ac07077421 */ /* 0x000fc80000000000 */
[----:B------:R-:W-:Y:S01]  /*0320*/  MUFU.RCP R5, R6 ;  /* 0x0000000600057308 */ /* 0x000fe20000001000 */
[----:B-1----:R-:W-:Y:S01]  /*0330*/  FSEL R26, R2, 1, P0 ;  /* 0x3f800000021a7808 */ /* 0x002fe20000000000 */
[----:B------:R-:W5:Y:S04]  /*0340*/  LDG.E.EL.128 R20, desc[UR4][R20.64] ;  /* 0x0000000414147981 */ /* 0x000f68000c2e1d00 */
[----:B------:R-:W-:Y:S01]  /*0350*/  @!P3 FMUL R26, R26, 16777216 ;  /* 0x4b8000001a1ab820 */ /* 0x000fe20000400000 */
[----:B--2---:R-:W-:-:S03]  /*0360*/  FMUL R4, R4, R27 ;  /* 0x0000001b04047220 */ /* 0x004fc60000400000 */
[----:B------:R-:W-:Y:S02]  /*0370*/  FMUL R3, R3, R26 ;  /* 0x0000001a03037220 */ /* 0x000fe40000400000 */
[----:B------:R-:W5:Y:S01]  /*0380*/  LDG.E.EL.128 R24, desc[UR4][R24.64] ;  /* 0x0000000418187981 */ /* 0x000f62000c2e1d00 */
[----:B------:R-:W0:Y:S02]  /*0390*/  MUFU.SQRT R6, R7 ;  /* 0x0000000700067308 */ /* 0x000e240000002000 */
[C---:B0-----:R-:W-:Y:S02]  /*03a0*/  FSETP.GT.AND P0, PT, R6.reuse, 8.50705917302346158658e+37, PT ;  /* 0x7e8000000600780b */ /* 0x041fe40003f04000 */
[----:B------:R-:W-:-:S11]  /*03b0*/  FSETP.GEU.AND P1, PT, R6, 1.175494350822287508e-38, PT ;  /* 0x008000000600780b */ /* 0x000fd60003f2e000 */
[----:B------:R-:W-:-:S04]  /*03c0*/  @P0 FMUL R6, R6, 0.25 ;  /* 0x3e80000006060820 */ /* 0x000fc80000400000 */
[----:B------:R-:W-:-:S06]  /*03d0*/  @!P1 FMUL R6, R6, 16777216 ;  /* 0x4b80000006069820 */ /* 0x000fcc0000400000 */
[----:B------:R-:W0:Y:S01]  /*03e0*/  MUFU.RCP R6, R6 ;  /* 0x0000000600067308 */ /* 0x000e220000001000 */
[C---:B------:R-:W-:Y:S02]  /*03f0*/  FSEL R29, R2.reuse, 1, P0 ;  /* 0x3f800000021d7808 */ /* 0x040fe40000000000 */
[----:B------:R-:W-:-:S03]  /*0400*/  FSEL R28, R2, 1, P2 ;  /* 0x3f800000021c7808 */ /* 0x000fc60001000000 */
[----:B------:R-:W-:Y:S01]  /*0410*/  @!P1 FMUL R29, R29, 16777216 ;  /* 0x4b8000001d1d9820 */ /* 0x000fe20000400000 */
[----:B---3--:R-:W-:Y:S01]  /*0420*/  FADD R15, R15, -R19 ;  /* 0x800000130f0f7221 */ /* 0x008fe20000000000 */
[----:B------:R-:W-:Y:S02]  /*0430*/  FADD R12, R12, -R16 ;  /* 0x800000100c0c7221 */ /* 0x000fe40000000000 */
[----:B0-----:R-:W-:Y:S01]  /*0440*/  FMUL R2, R6, R29 ;  /* 0x0000001d06027220 */ /* 0x001fe20000400000 */
[----:B------:R-:W-:Y:S01]  /*0450*/  @!P5 FMUL R28, R28, 16777216 ;  /* 0x4b8000001c1cd820 */ /* 0x000fe20000400000 */
[----:B------:R-:W-:Y:S01]  /*0460*/  FADD R14, R14, -R18 ;  /* 0x800000120e0e7221 */ /* 0x000fe20000000000 */
[----:B------:R-:W-:Y:S02]  /*0470*/  FADD R13, R13, -R17 ;  /* 0x800000110d0d7221 */ /* 0x000fe40000000000 */
[----:B------:R-:W-:Y:S01]  /*0480*/  FMUL R5, R5, R28 ;  /* 0x0000001c05057220 */ /* 0x000fe20000400000 */
[----:B----4-:R-:W-:Y:S01]  /*0490*/  FADD R11, R11, -R19 ;  /* 0x800000130b0b7221 */ /* 0x010fe20000000000 */
[----:B------:R-:W-:Y:S01]  /*04a0*/  FADD R8, R8, -R16 ;  /* 0x8000001008087221 */ /* 0x000fe20000000000 */
[----:B------:R-:W-:-:S02]  /*04b0*/  FADD R16, R10, -R18 ;  /* 0x800000120a107221 */ /* 0x000fc40000000000 */
[C---:B------:R-:W-:Y:S01]  /*04c0*/  FMUL R10, R2.reuse, R11 ;  /* 0x0000000b020a7220 */ /* 0x040fe20000400000 */
[----:B------:R-:W-:Y:S01]  /*04d0*/  FMUL R2, R2, R15 ;  /* 0x0000000f02027220 */ /* 0x000fe20000400000 */
[----:B------:R-:W-:Y:S01]  /*04e0*/  FADD R9, R9, -R17 ;  /* 0x8000001109097221 */ /* 0x000fe20000000000 */
[C---:B------:R-:W-:Y:S01]  /*04f0*/  FMUL R17, R3.reuse, R8 ;  /* 0x0000000803117220 */ /* 0x040fe20000400000 */
[----:B------:R-:W-:Y:S01]  /*0500*/  FMUL R11, R3, R12 ;  /* 0x0000000c030b7220 */ /* 0x000fe20000400000 */
[C---:B------:R-:W-:Y:S01]  /*0510*/  FMUL R15, R5.reuse, R16 ;  /* 0x00000010050f7220 */ /* 0x040fe20000400000 */
[----:B------:R-:W-:Y:S01]  /*0520*/  FMUL R5, R5, R14 ;  /* 0x0000000e05057220 */ /* 0x000fe20000400000 */
[--C-:B-----5:R-:W-:Y:S02]  /*0530*/  FFMA R7, R23, R2, R27.reuse ;  /* 0x0000000217077223 */ /* 0x120fe4000000001b */
[----:B------:R-:W0:Y:S03]  /*0540*/  LDC.64 R2, c[0x0][0x210] ;  /* 0x00008400ff027b82 */ /* 0x000e260000000a00 */
[----:B------:R-:W-:Y:S01]  /*0550*/  FSETP.GT.AND P6, PT, R7, RZ, PT ;  /* 0x000000ff0700720b */ /* 0x000fe20003fc4000 */
[C---:B------:R-:W-:Y:S01]  /*0560*/  FMUL R14, R4.reuse, R9 ;  /* 0x00000009040e7220 */ /* 0x040fe20000400000 */
[----:B------:R-:W-:Y:S01]  /*0570*/  FMUL R12, R4, R13 ;  /* 0x0000000d040c7220 */ /* 0x000fe20000400000 */
[----:B------:R-:W-:Y:S01]  /*0580*/  FFMA R4, R20, R11, R24 ;  /* 0x0000000b14047223 */ /* 0x000fe20000000018 */
[----:B------:R-:W-:Y:S01]  /*0590*/  FFMA R6, R22, R5, R26 ;  /* 0x0000000516067223 */ /* 0x000fe2000000001a */
[----:B------:R-:W-:Y:S01]  /*05a0*/  FFMA R11, R23, R10, R27 ;  /* 0x0000000a170b7223 */ /* 0x000fe2000000001b */
[----:B------:R-:W-:Y:S01]  /*05b0*/  FFMA R8, R20, R17, R24 ;  /* 0x0000001114087223 */ /* 0x000fe20000000018 */
[C-C-:B------:R-:W-:Y:S01]  /*05c0*/  FFMA R5, R21.reuse, R12, R25.reuse ;  /* 0x0000000c15057223 */ /* 0x140fe20000000019 */
[----:B------:R-:W-:Y:S01]  /*05d0*/  FFMA R10, R22, R15, R26 ;  /* 0x0000000f160a7223 */ /* 0x000fe2000000001a */
[----:B------:R-:W-:Y:S01]  /*05e0*/  FFMA R9, R21, R14, R25 ;  /* 0x0000000e15097223 */ /* 0x000fe20000000019 */
[----:B------:R-:W-:-:S02]  /*05f0*/  FSETP.GT.AND P5, PT, R6, RZ, PT ;  /* 0x000000ff0600720b */ /* 0x000fc40003fa4000 */
[----:B------:R-:W-:Y:S01]  /*0600*/  FSETP.GT.AND P4, PT, R5, RZ, PT ;  /* 0x000000ff0500720b */ /* 0x000fe20003f84000 */
[----:B------:R-:W-:Y:S01]  /*0610*/  @!P6 FMUL R7, R7, 0.20000000298023223877 ;  /* 0x3e4ccccd0707e820 */ /* 0x000fe20000400000 */
[----:B------:R-:W-:Y:S02]  /*0620*/  FSETP.GT.AND P3, PT, R11, RZ, PT ;  /* 0x000000ff0b00720b */ /* 0x000fe40003f64000 */
[----:B------:R-:W-:Y:S02]  /*0630*/  FSETP.GT.AND P2, PT, R10, RZ, PT ;  /* 0x000000ff0a00720b */ /* 0x000fe40003f44000 */
[----:B------:R-:W-:Y:S02]  /*0640*/  FSETP.GT.AND P1, PT, R9, RZ, PT ;  /* 0x000000ff0900720b */ /* 0x000fe40003f24000 */
[----:B------:R-:W-:Y:S02]  /*0650*/  FSETP.GT.AND P0, PT, R8, RZ, PT ;  /* 0x000000ff0800720b */ /* 0x000fe40003f04000 */
[----:B------:R-:W-:Y:S01]  /*0660*/  FSETP.GT.AND P6, PT, R4, RZ, PT ;  /* 0x000000ff0400720b */ /* 0x000fe20003fc4000 */
[----:B0-----:R-:W-:-:S04]  /*0670*/  IMAD.WIDE R2, R0, 0x4, R2 ;  /* 0x0000000400027825 */ /* 0x001fc800078e0202 */
[----:B------:R-:W-:Y:S01]  /*0680*/  @!P5 FMUL R6, R6, 0.20000000298023223877 ;  /* 0x3e4ccccd0606d820 */ /* 0x000fe20000400000 */
[----:B------:R-:W-:Y:S01]  /*0690*/  @!P4 FMUL R5, R5, 0.20000000298023223877 ;  /* 0x3e4ccccd0505c820 */ /* 0x000fe20000400000 */
[----:B------:R-:W-:Y:S01]  /*06a0*/  @!P3 FMUL R11, R11, 0.20000000298023223877 ;  /* 0x3e4ccccd0b0bb820 */ /* 0x000fe20000400000 */
[----:B------:R-:W-:Y:S01]  /*06b0*/  @!P2 FMUL R10, R10, 0.20000000298023223877 ;  /* 0x3e4ccccd0a0aa820 */ /* 0x000fe20000400000 */
[----:B------:R-:W-:Y:S02]  /*06c0*/  @!P1 FMUL R9, R9, 0.20000000298023223877 ;  /* 0x3e4ccccd09099820 */ /* 0x000fe40000400000 */
[----:B------:R-:W-:Y:S02]  /*06d0*/  @!P0 FMUL R8, R8, 0.20000000298023223877 ;  /* 0x3e4ccccd08088820 */ /* 0x000fe40000400000 */
[----:B------:R-:W-:-:S03]  /*06e0*/  @!P6 FMUL R4, R4, 0.20000000298023223877 ;  /* 0x3e4ccccd0404e820 */ /* 0x000fc60000400000 */
[----:B------:R-:W-:Y:S04]  /*06f0*/  STG.E.128 desc[UR4][R2.64], R8 ;  /* 0x0000000802007986 */ /* 0x000fe8000c101d04 */
[----:B------:R-:W-:Y:S01]  /*0700*/  STG.E.128 desc[UR4][R2.64+0x800], R4 ;  /* 0x0008000402007986 */ /* 0x000fe2000c101d04 */
[----:B------:R-:W-:Y:S05]  /*0710*/  EXIT ;  /* 0x000000000000794d */ /* 0x000fea0003800000 */
.L_x_0:
[----:B------:R-:W-:-:S00]  /*0720*/  BRA `(.L_x_0) ;  /* 0xfffffffc00fc7947 */ /* 0x000fc0000383ffff */
[----:B------:R-:W-:-:S00]  /*0730*/  NOP ;  /* 0x0000000000007918 */ /* 0x000fc00000000000 */
        /* <DEDUP_REMOVED lines=12> */
.L_x_1:


//--------------------- .nv.global.init           --------------------------
	.section	.nv.global.init,"aw",@progbits
.nv.global.init:
	.type		_$_str,@object
	.size		_$_str,(_$_str_$_2 - _$_str)
_$_str:
        /*0000*/ 	.byte	0x5f, 0x5f, 0x43, 0x55, 0x44, 0x41, 0x5f, 0x46, 0x54, 0x5a, 0x00
	.type		_$_str_$_2,@object
	.size		_$_str_$_2,(.L_1 - _$_str_$_2)
_$_str_$_2:
        /*000b*/ 	.byte	0x5f, 0x5f, 0x43, 0x55, 0x44, 0x41, 0x5f, 0x50, 0x52, 0x45, 0x43, 0x5f, 0x53, 0x51, 0x52, 0x54
        /*001b*/ 	.byte	0x00
.L_1:


//--------------------- .nv.constant0.triton_poi_fused__native_batch_norm_legit_no_training_leaky_relu_12 --------------------------
	.section	.nv.constant0.triton_poi_fused__native_batch_norm_legit_no_training_leaky_relu_12,"a",@progbits
	.sectionflags	@""
	.align	4
.nv.constant0.triton_poi_fused__native_batch_norm_legit_no_training_leaky_relu_12:
	.zero		580
